//
// Generated by NVIDIA NVVM Compiler
//
// Compiler Build ID: CL-36424714
// Cuda compilation tools, release 13.0, V13.0.88
// Based on NVVM 20.0.0
//

.version 9.0
.target sm_100
.address_size 64

	// .globl	_Z13stencil_naivePfS_i
// _ZZ13stencil_tiledPfS_iE4tile has been demoted

.visible .entry _Z13stencil_naivePfS_i(
	.param .u64 .ptr .align 1 _Z13stencil_naivePfS_i_param_0,
	.param .u64 .ptr .align 1 _Z13stencil_naivePfS_i_param_1,
	.param .u32 _Z13stencil_naivePfS_i_param_2
)
{
	.reg .pred 	%p<2>;
	.reg .b32 	%r<38>;
	.reg .b32 	%f<13>;
	.reg .b64 	%rd<16>;

	ld.param.u64 	%rd1, [_Z13stencil_naivePfS_i_param_0];
	ld.param.u64 	%rd2, [_Z13stencil_naivePfS_i_param_1];
	ld.param.u32 	%r8, [_Z13stencil_naivePfS_i_param_2];
	mov.u32 	%r9, %ctaid.x;
	mov.u32 	%r10, %ntid.x;
	mov.u32 	%r11, %tid.x;
	mad.lo.s32 	%r1, %r9, %r10, %r11;
	add.s32 	%r2, %r1, 1;
	mov.u32 	%r12, %ctaid.y;
	mov.u32 	%r13, %ntid.y;
	mov.u32 	%r14, %tid.y;
	mad.lo.s32 	%r15, %r12, %r13, %r14;
	add.s32 	%r4, %r15, 1;
	mov.u32 	%r16, %ctaid.z;
	mov.u32 	%r17, %ntid.z;
	mov.u32 	%r18, %tid.z;
	mad.lo.s32 	%r19, %r16, %r17, %r18;
	add.s32 	%r6, %r19, 1;
	add.s32 	%r20, %r8, -1;
	max.s32 	%r21, %r2, %r4;
	max.s32 	%r22, %r21, %r6;
	setp.ge.s32 	%p1, %r22, %r20;
	@%p1 bra 	$L__BB0_2;
	cvta.to.global.u64 	%rd3, %rd2;
	cvta.to.global.u64 	%rd4, %rd1;
	mul.lo.s32 	%r23, %r8, %r2;
	mul.lo.s32 	%r24, %r23, %r8;
	mul.lo.s32 	%r25, %r8, %r4;
	add.s32 	%r26, %r24, %r25;
	mul.lo.s32 	%r27, %r8, %r1;
	add.s32 	%r28, %r25, %r6;
	mad.lo.s32 	%r29, %r27, %r8, %r28;
	mul.wide.s32 	%rd5, %r29, 4;
	add.s64 	%rd6, %rd3, %rd5;
	ld.global.f32 	%f1, [%rd6];
	shl.b32 	%r30, %r8, 1;
	add.s32 	%r31, %r27, %r30;
	mad.lo.s32 	%r32, %r31, %r8, %r28;
	mul.wide.s32 	%rd7, %r32, 4;
	add.s64 	%rd8, %rd3, %rd7;
	ld.global.f32 	%f2, [%rd8];
	add.f32 	%f3, %f1, %f2;
	mad.lo.s32 	%r33, %r8, %r15, %r6;
	add.s32 	%r34, %r33, %r24;
	mul.wide.s32 	%rd9, %r34, 4;
	add.s64 	%rd10, %rd3, %rd9;
	ld.global.f32 	%f4, [%rd10];
	add.f32 	%f5, %f3, %f4;
	add.s32 	%r35, %r28, %r8;
	add.s32 	%r36, %r35, %r24;
	mul.wide.s32 	%rd11, %r36, 4;
	add.s64 	%rd12, %rd3, %rd11;
	ld.global.f32 	%f6, [%rd12];
	add.f32 	%f7, %f5, %f6;
	add.s32 	%r37, %r26, %r19;
	mul.wide.s32 	%rd13, %r37, 4;
	add.s64 	%rd14, %rd3, %rd13;
	ld.global.f32 	%f8, [%rd14];
	add.f32 	%f9, %f7, %f8;
	ld.global.f32 	%f10, [%rd14+8];
	add.f32 	%f11, %f9, %f10;
	mul.f32 	%f12, %f11, 0f3F400000;
	add.s64 	%rd15, %rd4, %rd13;
	st.global.f32 	[%rd15+4], %f12;
$L__BB0_2:
	ret;

}
	// .globl	_Z13stencil_tiledPfS_i
.visible .entry _Z13stencil_tiledPfS_i(
	.param .u64 .ptr .align 1 _Z13stencil_tiledPfS_i_param_0,
	.param .u64 .ptr .align 1 _Z13stencil_tiledPfS_i_param_1,
	.param .u32 _Z13stencil_tiledPfS_i_param_2
)
{
	.reg .pred 	%p<31>;
	.reg .b32 	%r<52>;
	.reg .b32 	%f<20>;
	.reg .b64 	%rd<22>;
	// demoted variable
	.shared .align 4 .b8 _ZZ13stencil_tiledPfS_iE4tile[4000];
	ld.param.u64 	%rd3, [_Z13stencil_tiledPfS_i_param_0];
	ld.param.u64 	%rd4, [_Z13stencil_tiledPfS_i_param_1];
	ld.param.u32 	%r20, [_Z13stencil_tiledPfS_i_param_2];
	cvta.to.global.u64 	%rd1, %rd4;
	mov.u32 	%r21, %ctaid.x;
	shl.b32 	%r22, %r21, 3;
	mov.u32 	%r1, %tid.x;
	add.s32 	%r2, %r22, %r1;
	mov.u32 	%r23, %ctaid.y;
	shl.b32 	%r24, %r23, 3;
	mov.u32 	%r3, %tid.y;
	add.s32 	%r25, %r24, %r3;
	mov.u32 	%r26, %ctaid.z;
	shl.b32 	%r27, %r26, 3;
	mov.u32 	%r5, %tid.z;
	add.s32 	%r6, %r27, %r5;
	mul.lo.s32 	%r7, %r20, %r2;
	mul.lo.s32 	%r8, %r7, %r20;
	mul.lo.s32 	%r9, %r20, %r25;
	add.s32 	%r10, %r8, %r9;
	add.s32 	%r11, %r10, %r6;
	max.s32 	%r28, %r2, %r25;
	mov.u32 	%r29, _ZZ13stencil_tiledPfS_iE4tile;
	mad.lo.s32 	%r30, %r1, 400, %r29;
	add.s32 	%r12, %r30, 400;
	mad.lo.s32 	%r13, %r3, 40, %r12;
	add.s32 	%r14, %r13, 40;
	shl.b32 	%r31, %r5, 2;
	add.s32 	%r15, %r14, %r31;
	max.s32 	%r32, %r6, %r28;
	setp.ge.s32 	%p1, %r32, %r20;
	@%p1 bra 	$L__BB1_2;
	mul.wide.s32 	%rd5, %r11, 4;
	add.s64 	%rd6, %rd1, %rd5;
	ld.global.f32 	%f1, [%rd6];
	st.shared.f32 	[%r15+4], %f1;
$L__BB1_2:
	setp.ne.s32 	%p2, %r1, 0;
	setp.lt.s32 	%p3, %r2, 1;
	mad.lo.s32 	%r34, %r3, 40, %r29;
	add.s32 	%r36, %r34, %r31;
	add.s32 	%r16, %r36, 40;
	or.pred  	%p4, %p2, %p3;
	@%p4 bra 	$L__BB1_4;
	sub.s32 	%r37, %r7, %r20;
	add.s32 	%r38, %r9, %r6;
	mad.lo.s32 	%r39, %r37, %r20, %r38;
	mul.wide.s32 	%rd7, %r39, 4;
	add.s64 	%rd8, %rd1, %rd7;
	ld.global.f32 	%f2, [%rd8];
	st.shared.f32 	[%r16+4], %f2;
$L__BB1_4:
	setp.ne.s32 	%p5, %r1, 7;
	add.s32 	%r17, %r20, -1;
	setp.ge.s32 	%p6, %r2, %r17;
	or.pred  	%p7, %p5, %p6;
	@%p7 bra 	$L__BB1_6;
	add.s32 	%r40, %r7, %r20;
	add.s32 	%r41, %r9, %r6;
	mad.lo.s32 	%r42, %r40, %r20, %r41;
	mul.wide.s32 	%rd9, %r42, 4;
	add.s64 	%rd10, %rd1, %rd9;
	ld.global.f32 	%f3, [%rd10];
	st.shared.f32 	[%r16+3604], %f3;
$L__BB1_6:
	setp.ne.s32 	%p8, %r3, 0;
	setp.eq.s32 	%p9, %r25, 0;
	add.s32 	%r18, %r12, %r31;
	or.pred  	%p10, %p8, %p9;
	@%p10 bra 	$L__BB1_8;
	sub.s32 	%r44, %r9, %r20;
	add.s32 	%r45, %r44, %r6;
	add.s32 	%r46, %r45, %r8;
	mul.wide.s32 	%rd11, %r46, 4;
	add.s64 	%rd12, %rd1, %rd11;
	ld.global.f32 	%f4, [%rd12];
	st.shared.f32 	[%r18+4], %f4;
$L__BB1_8:
	setp.ne.s32 	%p11, %r3, 7;
	setp.ge.s32 	%p12, %r25, %r17;
	or.pred  	%p13, %p11, %p12;
	@%p13 bra 	$L__BB1_10;
	add.s32 	%r47, %r9, %r20;
	add.s32 	%r48, %r47, %r6;
	add.s32 	%r49, %r48, %r8;
	mul.wide.s32 	%rd13, %r49, 4;
	add.s64 	%rd14, %rd1, %rd13;
	ld.global.f32 	%f5, [%rd14];
	st.shared.f32 	[%r18+364], %f5;
$L__BB1_10:
	setp.ne.s32 	%p14, %r5, 0;
	setp.eq.s32 	%p15, %r6, 0;
	cvt.s64.s32 	%rd15, %r10;
	cvt.u64.u32 	%rd16, %r6;
	add.s64 	%rd17, %rd16, %rd15;
	shl.b64 	%rd18, %rd17, 2;
	add.s64 	%rd2, %rd1, %rd18;
	or.pred  	%p16, %p14, %p15;
	@%p16 bra 	$L__BB1_12;
	ld.global.f32 	%f6, [%rd2+-4];
	st.shared.f32 	[%r14], %f6;
$L__BB1_12:
	setp.ne.s32 	%p17, %r5, 7;
	setp.ge.s32 	%p18, %r6, %r17;
	or.pred  	%p19, %p17, %p18;
	@%p19 bra 	$L__BB1_14;
	ld.global.f32 	%f7, [%rd2+4];
	st.shared.f32 	[%r13+76], %f7;
$L__BB1_14:
	setp.ge.s32 	%p20, %r6, %r17;
	setp.eq.s32 	%p21, %r6, 0;
	setp.ge.s32 	%p22, %r25, %r17;
	setp.eq.s32 	%p23, %r25, 0;
	setp.ge.s32 	%p24, %r2, %r17;
	setp.lt.s32 	%p25, %r2, 1;
	bar.sync 	0;
	or.pred  	%p26, %p25, %p24;
	or.pred  	%p27, %p23, %p26;
	or.pred  	%p28, %p27, %p22;
	or.pred  	%p29, %p21, %p28;
	or.pred  	%p30, %p29, %p20;
	@%p30 bra 	$L__BB1_16;
	ld.shared.f32 	%f8, [%r15+-396];
	ld.shared.f32 	%f9, [%r15+404];
	add.f32 	%f10, %f8, %f9;
	ld.shared.f32 	%f11, [%r15+-36];
	add.f32 	%f12, %f10, %f11;
	ld.shared.f32 	%f13, [%r15+44];
	add.f32 	%f14, %f12, %f13;
	ld.shared.f32 	%f15, [%r15];
	add.f32 	%f16, %f14, %f15;
	ld.shared.f32 	%f17, [%r15+8];
	add.f32 	%f18, %f16, %f17;
	mul.f32 	%f19, %f18, 0f3F400000;
	cvta.to.global.u64 	%rd19, %rd3;
	mul.wide.s32 	%rd20, %r11, 4;
	add.s64 	%rd21, %rd19, %rd20;
	st.global.f32 	[%rd21], %f19;
$L__BB1_16:
	ret;

}


// ===== COMPILED SASS (sm_100) =====

	.target	sm_100

	.elftype	@"ET_EXEC"


//--------------------- .note.nv.tkinfo           --------------------------
	.section	.note.nv.tkinfo,"",@"SHT_NOTE"
	.sectionflags	@"SHF_NOTE_NV_TKINFO"
	.tkinfo
        /*0018*/ 	.word	0x00000002
        /*0030*/ 	.string	""
        /*0030*/ 	.string	"ptxas"
        /*0030*/ 	.string	"Cuda compilation tools, release 13.0, V13.0.88"
        /*0030*/ 	.string	"Build cuda_13.0.r13.0/compiler.36424714_0"
        /*0030*/ 	.string	"-arch sm_100 -m 64 "



//--------------------- .note.nv.cuinfo           --------------------------
	.section	.note.nv.cuinfo,"",@"SHT_NOTE"
	.sectionflags	@"SHF_NOTE_NV_CUINFO"
        /*0018*/ 	.short	0x0002
        /*001a*/ 	.short	0x0064
        /*001c*/ 	.short	0x0082
	.zero		2


//--------------------- .nv.info                  --------------------------
	.section	.nv.info,"",@"SHT_CUDA_INFO"
	.align	4


	//----- nvinfo : EIATTR_REGCOUNT
	.align		4
        /*0000*/ 	.byte	0x04, 0x2f
        /*0002*/ 	.short	(.L_1 - .L_0)
	.align		4
.L_0:
        /*0004*/ 	.word	index@(_Z13stencil_naivePfS_i)
        /*0008*/ 	.word	0x00000016


	//----- nvinfo : EIATTR_FRAME_SIZE
	.align		4
.L_1:
        /*000c*/ 	.byte	0x04, 0x11
        /*000e*/ 	.short	(.L_3 - .L_2)
	.align		4
.L_2:
        /*0010*/ 	.word	index@(_Z13stencil_naivePfS_i)
        /*0014*/ 	.word	0x00000000


	//----- nvinfo : EIATTR_REGCOUNT
	.align		4
.L_3:
        /*0018*/ 	.byte	0x04, 0x2f
        /*001a*/ 	.short	(.L_5 - .L_4)
	.align		4
.L_4:
        /*001c*/ 	.word	index@(_Z13stencil_tiledPfS_i)
        /*0020*/ 	.word	0x00000020


	//----- nvinfo : EIATTR_FRAME_SIZE
	.align		4
.L_5:
        /*0024*/ 	.byte	0x04, 0x11
        /*0026*/ 	.short	(.L_7 - .L_6)
	.align		4
.L_6:
        /*0028*/ 	.word	index@(_Z13stencil_tiledPfS_i)
        /*002c*/ 	.word	0x00000000


	//----- nvinfo : EIATTR_MIN_STACK_SIZE
	.align		4
.L_7:
        /*0030*/ 	.byte	0x04, 0x12
        /*0032*/ 	.short	(.L_9 - .L_8)
	.align		4
.L_8:
        /*0034*/ 	.word	index@(_Z13stencil_tiledPfS_i)
        /*0038*/ 	.word	0x00000000


	//----- nvinfo : EIATTR_MIN_STACK_SIZE
	.align		4
.L_9:
        /*003c*/ 	.byte	0x04, 0x12
        /*003e*/ 	.short	(.L_11 - .L_10)
	.align		4
.L_10:
        /*0040*/ 	.word	index@(_Z13stencil_naivePfS_i)
        /*0044*/ 	.word	0x00000000
.L_11:


//--------------------- .nv.compat                --------------------------
	.section	.nv.compat,"",@"SHT_CUDA_COMPAT_INFO"
	.align	4
        /*0000*/ 	.byte	0x02, 0x09, 0x00, 0x00, 0x02, 0x02, 0x01, 0x00, 0x02, 0x05, 0x05, 0x00, 0x03, 0x07, 0x01, 0x01
        /*0010*/ 	.byte	0x02, 0x03, 0x00, 0x00, 0x02, 0x06, 0x01, 0x00, 0x04, 0x0b, 0x08, 0x00, 0x09, 0x00, 0x00, 0x00
        /*0020*/ 	.byte	0x00, 0x00, 0x00, 0x00


//--------------------- .nv.info._Z13stencil_tiledPfS_i --------------------------
	.section	.nv.info._Z13stencil_tiledPfS_i,"",@"SHT_CUDA_INFO"
	.sectionflags	@""
	.align	4


	//----- nvinfo : EIATTR_CUDA_API_VERSION
	.align		4
        /*0000*/ 	.byte	0x04, 0x37
        /*0002*/ 	.short	(.L_13 - .L_12)
.L_12:
        /*0004*/ 	.word	0x00000082


	//----- nvinfo : EIATTR_KPARAM_INFO
	.align		4
.L_13:
        /*0008*/ 	.byte	0x04, 0x17
        /*000a*/ 	.short	(.L_15 - .L_14)
.L_14:
        /*000c*/ 	.word	0x00000000
        /*0010*/ 	.short	0x0002
        /*0012*/ 	.short	0x0010
        /*0014*/ 	.byte	0x00, 0xf0, 0x11, 0x00


	//----- nvinfo : EIATTR_KPARAM_INFO
	.align		4
.L_15:
        /*0018*/ 	.byte	0x04, 0x17
        /*001a*/ 	.short	(.L_17 - .L_16)
.L_16:
        /*001c*/ 	.word	0x00000000
        /*0020*/ 	.short	0x0001
        /*0022*/ 	.short	0x0008
        /*0024*/ 	.byte	0x00, 0xf5, 0x21, 0x00


	//----- nvinfo : EIATTR_KPARAM_INFO
	.align		4
.L_17:
        /*0028*/ 	.byte	0x04, 0x17
        /*002a*/ 	.short	(.L_19 - .L_18)
.L_18:
        /*002c*/ 	.word	0x00000000
        /*0030*/ 	.short	0x0000
        /*0032*/ 	.short	0x0000
        /*0034*/ 	.byte	0x00, 0xf5, 0x21, 0x00


	//----- nvinfo : EIATTR_SPARSE_MMA_MASK
	.align		4
.L_19:
        /*0038*/ 	.byte	0x03, 0x50
        /*003a*/ 	.short	0x0000


	//----- nvinfo : EIATTR_MAXREG_COUNT
	.align		4
        /*003c*/ 	.byte	0x03, 0x1b
        /*003e*/ 	.short	0x00ff


	//----- nvinfo : EIATTR_NUM_BARRIERS
	.align		4
        /*0040*/ 	.byte	0x02, 0x4c
        /*0042*/ 	.byte	0x01
	.zero		1


	//----- nvinfo : EIATTR_MERCURY_ISA_VERSION
	.align		4
        /*0044*/ 	.byte	0x03, 0x5f
        /*0046*/ 	.short	0x0101


	//----- nvinfo : EIATTR_VRC_CTA_INIT_COUNT
	.align		4
        /*0048*/ 	.byte	0x02, 0x4a
	.zero		1
	.zero		1


	//----- nvinfo : EIATTR_EXIT_INSTR_OFFSETS
	.align		4
        /*004c*/ 	.byte	0x04, 0x1c
        /*004e*/ 	.short	(.L_21 - .L_20)


	//   ....[0]....
.L_20:
        /*0050*/ 	.word	0x00000580


	//   ....[1]....
        /*0054*/ 	.word	0x00000680


	//----- nvinfo : EIATTR_CBANK_PARAM_SIZE
	.align		4
.L_21:
        /*0058*/ 	.byte	0x03, 0x19
        /*005a*/ 	.short	0x0014


	//----- nvinfo : EIATTR_PARAM_CBANK
	.align		4
        /*005c*/ 	.byte	0x04, 0x0a
        /*005e*/ 	.short	(.L_23 - .L_22)
	.align		4
.L_22:
        /*0060*/ 	.word	index@(.nv.constant0._Z13stencil_tiledPfS_i)
        /*0064*/ 	.short	0x0380
        /*0066*/ 	.short	0x0014


	//----- nvinfo : EIATTR_SW_WAR
	.align		4
.L_23:
        /*0068*/ 	.byte	0x04, 0x36
        /*006a*/ 	.short	(.L_25 - .L_24)
.L_24:
        /*006c*/ 	.word	0x00000008
.L_25:


//--------------------- .nv.info._Z13stencil_naivePfS_i --------------------------
	.section	.nv.info._Z13stencil_naivePfS_i,"",@"SHT_CUDA_INFO"
	.sectionflags	@""
	.align	4


	//----- nvinfo : EIATTR_CUDA_API_VERSION
	.align		4
        /*0000*/ 	.byte	0x04, 0x37
        /*0002*/ 	.short	(.L_27 - .L_26)
.L_26:
        /*0004*/ 	.word	0x00000082


	//----- nvinfo : EIATTR_KPARAM_INFO
	.align		4
.L_27:
        /*0008*/ 	.byte	0x04, 0x17
        /*000a*/ 	.short	(.L_29 - .L_28)
.L_28:
        /*000c*/ 	.word	0x00000000
        /*0010*/ 	.short	0x0002
        /*0012*/ 	.short	0x0010
        /*0014*/ 	.byte	0x00, 0xf0, 0x11, 0x00


	//----- nvinfo : EIATTR_KPARAM_INFO
	.align		4
.L_29:
        /*0018*/ 	.byte	0x04, 0x17
        /*001a*/ 	.short	(.L_31 - .L_30)
.L_30:
        /*001c*/ 	.word	0x00000000
        /*0020*/ 	.short	0x0001
        /*0022*/ 	.short	0x0008
        /*0024*/ 	.byte	0x00, 0xf5, 0x21, 0x00


	//----- nvinfo : EIATTR_KPARAM_INFO
	.align		4
.L_31:
        /*0028*/ 	.byte	0x04, 0x17
        /*002a*/ 	.short	(.L_33 - .L_32)
.L_32:
        /*002c*/ 	.word	0x00000000
        /*0030*/ 	.short	0x0000
        /*0032*/ 	.short	0x0000
        /*0034*/ 	.byte	0x00, 0xf5, 0x21, 0x00


	//----- nvinfo : EIATTR_SPARSE_MMA_MASK
	.align		4
.L_33:
        /*0038*/ 	.byte	0x03, 0x50
        /*003a*/ 	.short	0x0000


	//----- nvinfo : EIATTR_MAXREG_COUNT
	.align		4
        /*003c*/ 	.byte	0x03, 0x1b
        /*003e*/ 	.short	0x00ff


	//----- nvinfo : EIATTR_MERCURY_ISA_VERSION
	.align		4
        /*0040*/ 	.byte	0x03, 0x5f
        /*0042*/ 	.short	0x0101


	//----- nvinfo : EIATTR_VRC_CTA_INIT_COUNT
	.align		4
        /*0044*/ 	.byte	0x02, 0x4a
	.zero		1
	.zero		1


	//----- nvinfo : EIATTR_EXIT_INSTR_OFFSETS
	.align		4
        /*0048*/ 	.byte	0x04, 0x1c
        /*004a*/ 	.short	(.L_35 - .L_34)


	//   ....[0]....
.L_34:
        /*004c*/ 	.word	0x00000140


	//   ....[1]....
        /*0050*/ 	.word	0x00000370


	//----- nvinfo : EIATTR_CBANK_PARAM_SIZE
	.align		4
.L_35:
        /*0054*/ 	.byte	0x03, 0x19
        /*0056*/ 	.short	0x0014


	//----- nvinfo : EIATTR_PARAM_CBANK
	.align		4
        /*0058*/ 	.byte	0x04, 0x0a
        /*005a*/ 	.short	(.L_37 - .L_36)
	.align		4
.L_36:
        /*005c*/ 	.word	index@(.nv.constant0._Z13stencil_naivePfS_i)
        /*0060*/ 	.short	0x0380
        /*0062*/ 	.short	0x0014


	//----- nvinfo : EIATTR_SW_WAR
	.align		4
.L_37:
        /*0064*/ 	.byte	0x04, 0x36
        /*0066*/ 	.short	(.L_39 - .L_38)
.L_38:
        /*0068*/ 	.word	0x00000008
.L_39:


//--------------------- .nv.callgraph             --------------------------
	.section	.nv.callgraph,"",@"SHT_CUDA_CALLGRAPH"
	.align	4
	.sectionentsize	8
	.align		4
        /*0000*/ 	.word	0x00000000
	.align		4
        /*0004*/ 	.word	0xffffffff
	.align		4
        /*0008*/ 	.word	0x00000000
	.align		4
        /*000c*/ 	.word	0xfffffffe
	.align		4
        /*0010*/ 	.word	0x00000000
	.align		4
        /*0014*/ 	.word	0xfffffffd
	.align		4
        /*0018*/ 	.word	0x00000000
	.align		4
        /*001c*/ 	.word	0xfffffffc


//--------------------- .text._Z13stencil_tiledPfS_i --------------------------
	.section	.text._Z13stencil_tiledPfS_i,"ax",@progbits
	.align	128
        .global         _Z13stencil_tiledPfS_i
        .type           _Z13stencil_tiledPfS_i,@function
        .size           _Z13stencil_tiledPfS_i,(.L_x_2 - _Z13stencil_tiledPfS_i)
        .other          _Z13stencil_tiledPfS_i,@"STO_CUDA_ENTRY STV_DEFAULT"
_Z13stencil_tiledPfS_i:
.text._Z13stencil_tiledPfS_i:
[----:B------:R-:W-:Y:S01]  /*0000*/  LDC R1, c[0x0][0x37c] ;  /* 0x0000df00ff017b82 */ /* 0x000fe20000000800 */
[----:B------:R-:W0:Y:S07]  /*0010*/  S2R R0, SR_CTAID.X ;  /* 0x0000000000007919 */ /* 0x000e2e0000002500 */
[----:B------:R-:W1:Y:S01]  /*0020*/  LDC R23, c[0x0][0x390] ;  /* 0x0000e400ff177b82 */ /* 0x000e620000000800 */
[----:B------:R-:W2:Y:S01]  /*0030*/  LDCU.64 UR4, c[0x0][0x358] ;  /* 0x00006b00ff0477ac */ /* 0x000ea20008000a00 */
[----:B------:R-:W0:Y:S01]  /*0040*/  S2R R15, SR_TID.X ;  /* 0x00000000000f7919 */ /* 0x000e220000002100 */
[----:B------:R-:W3:Y:S01]  /*0050*/  S2R R20, SR_CTAID.Y ;  /* 0x0000000000147919 */ /* 0x000ee20000002600 */
[----:B------:R-:W3:Y:S01]  /*0060*/  S2R R19, SR_TID.Y ;  /* 0x0000000000137919 */ /* 0x000ee20000002200 */
[----:B------:R-:W4:Y:S01]  /*0070*/  S2R R17, SR_CTAID.Z ;  /* 0x0000000000117919 */ /* 0x000f220000002700 */
[----:B------:R-:W4:Y:S01]  /*0080*/  S2R R18, SR_TID.Z ;  /* 0x0000000000127919 */ /* 0x000f220000002300 */
[----:B------:R-:W5:Y:S01]  /*0090*/  S2R R3, SR_CgaCtaId ;  /* 0x0000000000037919 */ /* 0x000f620000008800 */
[----:B------:R-:W-:Y:S01]  /*00a0*/  MOV R14, 0x400 ;  /* 0x00000400000e7802 */ /* 0x000fe20000000f00 */
[----:B------:R-:W5:Y:S01]  /*00b0*/  LDCU.64 UR6, c[0x0][0x388] ;  /* 0x00007100ff0677ac */ /* 0x000f620008000a00 */
[----:B0-----:R-:W-:-:S04]  /*00c0*/  IMAD R13, R0, 0x8, R15 ;  /* 0x00000008000d7824 */ /* 0x001fc800078e020f */
[----:B-1----:R-:W-:Y:S02]  /*00d0*/  IMAD R2, R13, R23, RZ ;  /* 0x000000170d027224 */ /* 0x002fe400078e02ff */
[----:B---3--:R-:W-:Y:S01]  /*00e0*/  IMAD R20, R20, 0x8, R19 ;  /* 0x0000000814147824 */ /* 0x008fe200078e0213 */
[----:B----4-:R-:W-:-:S04]  /*00f0*/  LEA R17, R17, R18, 0x3 ;  /* 0x0000001211117211 */ /* 0x010fc800078e18ff */
[----:B------:R-:W-:-:S04]  /*0100*/  VIMNMX3 R0, R13, R20, R17, !PT ;  /* 0x000000140d00720f */ /* 0x000fc80007800111 */
[----:B------:R-:W-:Y:S01]  /*0110*/  ISETP.GE.AND P4, PT, R0, R23, PT ;  /* 0x000000170000720c */ /* 0x000fe20003f86270 */
[----:B------:R-:W-:-:S04]  /*0120*/  IMAD.IADD R0, R20, 0x1, R2 ;  /* 0x0000000114007824 */ /* 0x000fc800078e0202 */
[----:B------:R-:W-:-:S05]  /*0130*/  IMAD R0, R0, R23, RZ ;  /* 0x0000001700007224 */ /* 0x000fca00078e02ff */
[----:B------:R-:W-:-:S03]  /*0140*/  IADD3 R12, PT, PT, R17, R0, RZ ;  /* 0x00000000110c7210 */ /* 0x000fc60007ffe0ff */
[----:B------:R-:W0:Y:S02]  /*0150*/  @!P4 LDC.64 R4, c[0x0][0x388] ;  /* 0x0000e200ff04cb82 */ /* 0x000e240000000a00 */
[----:B0-----:R-:W-:-:S05]  /*0160*/  @!P4 IMAD.WIDE R4, R12, 0x4, R4 ;  /* 0x000000040c04c825 */ /* 0x001fca00078e0204 */
[----:B--2---:R0:W2:Y:S01]  /*0170*/  @!P4 LDG.E R29, desc[UR4][R4.64] ;  /* 0x00000004041dc981 */ /* 0x0040a2000c1e1900 */
[----:B------:R-:W-:Y:S01]  /*0180*/  VIADD R16, R23, 0xffffffff ;  /* 0xffffffff17107836 */ /* 0x000fe20000000000 */
[C---:B------:R-:W-:Y:S02]  /*0190*/  ISETP.NE.AND P3, PT, R20.reuse, RZ, PT ;  /* 0x000000ff1400720c */ /* 0x040fe40003f65270 */
[----:B------:R-:W-:Y:S02]  /*01a0*/  ISETP.GE.AND P0, PT, R13, 0x1, PT ;  /* 0x000000010d00780c */ /* 0x000fe40003f06270 */
[-C--:B------:R-:W-:Y:S02]  /*01b0*/  ISETP.GE.AND P2, PT, R20, R16.reuse, PT ;  /* 0x000000101400720c */ /* 0x080fe40003f46270 */
[----:B------:R-:W-:Y:S02]  /*01c0*/  ISETP.NE.OR P3, PT, R19, RZ, !P3 ;  /* 0x000000ff1300720c */ /* 0x000fe40005f65670 */
[----:B------:R-:W-:-:S02]  /*01d0*/  ISETP.GE.AND P1, PT, R13, R16, PT ;  /* 0x000000100d00720c */ /* 0x000fc40003f26270 */
[----:B------:R-:W-:Y:S02]  /*01e0*/  ISETP.NE.OR P2, PT, R19, 0x7, P2 ;  /* 0x000000071300780c */ /* 0x000fe40001745670 */
[C---:B------:R-:W-:Y:S02]  /*01f0*/  ISETP.NE.OR P0, PT, R15.reuse, RZ, !P0 ;  /* 0x000000ff0f00720c */ /* 0x040fe40004705670 */
[----:B------:R-:W-:Y:S02]  /*0200*/  ISETP.NE.OR P6, PT, R15, 0x7, P1 ;  /* 0x000000070f00780c */ /* 0x000fe40000fc5670 */
[----:B-----5:R-:W-:-:S03]  /*0210*/  LEA R14, R3, R14, 0x18 ;  /* 0x0000000e030e7211 */ /* 0x020fc600078ec0ff */
[CCC-:B------:R-:W-:Y:S02]  /*0220*/  @!P3 IMAD R6, R20.reuse, R23.reuse, -R23.reuse ;  /* 0x000000171406b224 */ /* 0x1c0fe400078e0a17 */
[----:B------:R-:W-:Y:S02]  /*0230*/  IMAD R15, R15, 0x190, R14 ;  /* 0x000001900f0f7824 */ /* 0x000fe400078e020e */
[CC--:B------:R-:W-:Y:S01]  /*0240*/  @!P2 IMAD R8, R20.reuse, R23.reuse, R23 ;  /* 0x000000171408a224 */ /* 0x0c0fe200078e0217 */
[----:B------:R-:W-:Y:S01]  /*0250*/  @!P3 IADD3 R6, PT, PT, R17, R6, RZ ;  /* 0x000000061106b210 */ /* 0x000fe20007ffe0ff */
[-C--:B------:R-:W-:Y:S01]  /*0260*/  @!P0 IMAD R3, R20, R23.reuse, R17 ;  /* 0x0000001714038224 */ /* 0x080fe200078e0211 */
[CC--:B------:R-:W-:Y:S01]  /*0270*/  @!P0 IADD3 R22, PT, PT, R2.reuse, -R23.reuse, RZ ;  /* 0x8000001702168210 */ /* 0x0c0fe20007ffe0ff */
[----:B0-----:R-:W-:Y:S01]  /*0280*/  @!P6 IMAD.IADD R4, R2, 0x1, R23 ;  /* 0x000000010204e824 */ /* 0x001fe200078e0217 */
[----:B------:R-:W0:Y:S01]  /*0290*/  @!P6 LDC.64 R10, c[0x0][0x388] ;  /* 0x0000e200ff0aeb82 */ /* 0x000e220000000a00 */
[----:B------:R-:W-:-:S02]  /*02a0*/  @!P6 IMAD R27, R20, R23, R17 ;  /* 0x00000017141be224 */ /* 0x000fc400078e0211 */
[C---:B------:R-:W-:Y:S02]  /*02b0*/  @!P2 IMAD.IADD R8, R17.reuse, 0x1, R8 ;  /* 0x000000011108a824 */ /* 0x040fe400078e0208 */
[-C--:B------:R-:W-:Y:S01]  /*02c0*/  @!P0 IMAD R22, R22, R23.reuse, R3 ;  /* 0x0000001716168224 */ /* 0x080fe200078e0203 */
[----:B------:R-:W-:Y:S01]  /*02d0*/  IADD3 R3, P5, PT, R17, R0, RZ ;  /* 0x0000000011037210 */ /* 0x000fe20007fbe0ff */
[-C--:B------:R-:W-:Y:S02]  /*02e0*/  @!P6 IMAD R27, R4, R23.reuse, R27 ;  /* 0x00000017041be224 */ /* 0x080fe400078e021b */
[CC--:B------:R-:W-:Y:S01]  /*02f0*/  @!P3 IMAD R25, R2.reuse, R23.reuse, R6 ;  /* 0x000000170219b224 */ /* 0x0c0fe200078e0206 */
[----:B------:R-:W1:Y:S01]  /*0300*/  @!P2 LDC.64 R4, c[0x0][0x388] ;  /* 0x0000e200ff04ab82 */ /* 0x000e620000000a00 */
[----:B------:R-:W-:Y:S01]  /*0310*/  @!P2 IMAD R23, R2, R23, R8 ;  /* 0x000000170217a224 */ /* 0x000fe200078e0208 */
[----:B------:R-:W-:Y:S02]  /*0320*/  IADD3 R2, PT, PT, R15, 0x190, RZ ;  /* 0x000001900f027810 */ /* 0x000fe40007ffe0ff */
[----:B------:R-:W-:-:S03]  /*0330*/  LEA.HI.X.SX32 R0, R0, RZ, 0x1, P5 ;  /* 0x000000ff00007211 */ /* 0x000fc600028f0eff */
[----:B------:R-:W-:Y:S01]  /*0340*/  IMAD R21, R19, 0x28, R2 ;  /* 0x0000002813157824 */ /* 0x000fe200078e0202 */
[----:B------:R-:W3:Y:S01]  /*0350*/  @!P0 LDC.64 R6, c[0x0][0x388] ;  /* 0x0000e200ff068b82 */ /* 0x000ee20000000a00 */
[----:B------:R-:W-:-:S04]  /*0360*/  LEA R2, P5, R3, UR6, 0x2 ;  /* 0x0000000603027c11 */ /* 0x000fc8000f8a10ff */
[----:B------:R-:W-:Y:S01]  /*0370*/  LEA.HI.X R3, R3, UR7, R0, 0x2, P5 ;  /* 0x0000000703037c11 */ /* 0x000fe2000a8f1400 */
[C---:B------:R-:W-:Y:S01]  /*0380*/  IMAD R0, R18.reuse, 0x4, R21 ;  /* 0x0000000412007824 */ /* 0x040fe200078e0215 */
[----:B------:R-:W-:Y:S01]  /*0390*/  ISETP.GE.AND P5, PT, R17, R16, PT ;  /* 0x000000101100720c */ /* 0x000fe20003fa6270 */
[----:B------:R-:W4:Y:S01]  /*03a0*/  @!P3 LDC.64 R8, c[0x0][0x388] ;  /* 0x0000e200ff08bb82 */ /* 0x000f220000000a00 */
[----:B0-----:R-:W-:Y:S02]  /*03b0*/  @!P6 IMAD.WIDE R10, R27, 0x4, R10 ;  /* 0x000000041b0ae825 */ /* 0x001fe400078e020a */
[----:B------:R-:W-:-:S04]  /*03c0*/  ISETP.NE.OR P5, PT, R18, 0x7, P5 ;  /* 0x000000071200780c */ /* 0x000fc80002fa5670 */
[----:B------:R-:W5:Y:S01]  /*03d0*/  @!P6 LDG.E R10, desc[UR4][R10.64] ;  /* 0x000000040a0ae981 */ /* 0x000f62000c1e1900 */
[----:B-1----:R-:W-:-:S06]  /*03e0*/  @!P2 IMAD.WIDE R4, R23, 0x4, R4 ;  /* 0x000000041704a825 */ /* 0x002fcc00078e0204 */
[----:B------:R-:W5:Y:S01]  /*03f0*/  @!P2 LDG.E R4, desc[UR4][R4.64] ;  /* 0x000000040404a981 */ /* 0x000f62000c1e1900 */
[----:B---3--:R-:W-:-:S03]  /*0400*/  @!P0 IMAD.WIDE R6, R22, 0x4, R6 ;  /* 0x0000000416068825 */ /* 0x008fc600078e0206 */
[----:B------:R-:W3:Y:S04]  /*0410*/  @!P5 LDG.E R24, desc[UR4][R2.64+0x4] ;  /* 0x000004040218d981 */ /* 0x000ee8000c1e1900 */
[----:B------:R-:W3:Y:S01]  /*0420*/  @!P0 LDG.E R6, desc[UR4][R6.64] ;  /* 0x0000000406068981 */ /* 0x000ee2000c1e1900 */
[----:B----4-:R-:W-:-:S06]  /*0430*/  @!P3 IMAD.WIDE R8, R25, 0x4, R8 ;  /* 0x000000041908b825 */ /* 0x010fcc00078e0208 */
[----:B------:R-:W4:Y:S04]  /*0440*/  @!P3 LDG.E R8, desc[UR4][R8.64] ;  /* 0x000000040808b981 */ /* 0x000f28000c1e1900 */
[----:B--2---:R0:W-:Y:S01]  /*0450*/  @!P4 STS [R0+0x2c], R29 ;  /* 0x00002c1d0000c388 */ /* 0x0041e20000000800 */
[----:B------:R-:W-:-:S04]  /*0460*/  ISETP.NE.AND P4, PT, R17, RZ, PT ;  /* 0x000000ff1100720c */ /* 0x000fc80003f85270 */
[----:B------:R-:W-:-:S13]  /*0470*/  ISETP.NE.OR P4, PT, R18, RZ, !P4 ;  /* 0x000000ff1200720c */ /* 0x000fda0006785670 */
[----:B------:R-:W2:Y:S01]  /*0480*/  @!P4 LDG.E R22, desc[UR4][R2.64+-0x4] ;  /* 0xfffffc040216c981 */ /* 0x000ea2000c1e1900 */
[----:B------:R-:W-:Y:S01]  /*0490*/  IMAD R19, R19, 0x28, R14 ;  /* 0x0000002813137824 */ /* 0x000fe200078e020e */
[----:B------:R-:W-:-:S04]  /*04a0*/  LEA R15, R18, R15, 0x2 ;  /* 0x0000000f120f7211 */ /* 0x000fc800078e10ff */
[----:B------:R-:W-:Y:S02]  /*04b0*/  LEA R19, R18, R19, 0x2 ;  /* 0x0000001312137211 */ /* 0x000fe400078e10ff */
[----:B------:R-:W-:-:S04]  /*04c0*/  ISETP.LT.OR P1, PT, R13, 0x1, P1 ;  /* 0x000000010d00780c */ /* 0x000fc80000f21670 */
[----:B------:R-:W-:-:S04]  /*04d0*/  ISETP.EQ.OR P1, PT, R20, RZ, P1 ;  /* 0x000000ff1400720c */ /* 0x000fc80000f22670 */
[----:B------:R-:W-:-:S04]  /*04e0*/  ISETP.GE.OR P1, PT, R20, R16, P1 ;  /* 0x000000101400720c */ /* 0x000fc80000f26670 */
[----:B------:R-:W-:-:S04]  /*04f0*/  ISETP.EQ.OR P1, PT, R17, RZ, P1 ;  /* 0x000000ff1100720c */ /* 0x000fc80000f22670 */
[----:B------:R-:W-:Y:S01]  /*0500*/  ISETP.GE.OR P1, PT, R17, R16, P1 ;  /* 0x000000101100720c */ /* 0x000fe20000f26670 */
[----:B-----5:R0:W-:Y:S04]  /*0510*/  @!P6 STS [R19+0xe3c], R10 ;  /* 0x000e3c0a1300e388 */ /* 0x0201e80000000800 */
[----:B---3--:R0:W-:Y:S04]  /*0520*/  @!P0 STS [R19+0x2c], R6 ;  /* 0x00002c0613008388 */ /* 0x0081e80000000800 */
[----:B------:R0:W-:Y:S04]  /*0530*/  @!P2 STS [R15+0x2fc], R4 ;  /* 0x0002fc040f00a388 */ /* 0x0001e80000000800 */
[----:B----4-:R0:W-:Y:S04]  /*0540*/  @!P3 STS [R15+0x194], R8 ;  /* 0x000194080f00b388 */ /* 0x0101e80000000800 */
[----:B------:R0:W-:Y:S04]  /*0550*/  @!P5 STS [R21+0x4c], R24 ;  /* 0x00004c181500d388 */ /* 0x0001e80000000800 */
[----:B--2---:R0:W-:Y:S01]  /*0560*/  @!P4 STS [R21+0x28], R22 ;  /* 0x000028161500c388 */ /* 0x0041e20000000800 */
[----:B------:R-:W-:Y:S06]  /*0570*/  BAR.SYNC.DEFER_BLOCKING 0x0 ;  /* 0x0000000000007b1d */ /* 0x000fec0000010000 */
[----:B------:R-:W-:Y:S05]  /*0580*/  @P1 EXIT ;  /* 0x000000000000194d */ /* 0x000fea0003800000 */
[----:B0-----:R-:W-:Y:S01]  /*0590*/  LDS R4, [R0+-0x164] ;  /* 0xfffe9c0000047984 */ /* 0x001fe20000000800 */
[----:B------:R-:W0:Y:S03]  /*05a0*/  LDC.64 R2, c[0x0][0x380] ;  /* 0x0000e000ff027b82 */ /* 0x000e260000000a00 */
[----:B------:R-:W1:Y:S04]  /*05b0*/  LDS R5, [R0+0x1bc] ;  /* 0x0001bc0000057984 */ /* 0x000e680000000800 */
[----:B------:R-:W2:Y:S04]  /*05c0*/  LDS R7, [R0+0x4] ;  /* 0x0000040000077984 */ /* 0x000ea80000000800 */
[----:B------:R-:W3:Y:S04]  /*05d0*/  LDS R9, [R0+0x54] ;  /* 0x0000540000097984 */ /* 0x000ee80000000800 */
[----:B------:R-:W4:Y:S04]  /*05e0*/  LDS R11, [R0+0x28] ;  /* 0x00002800000b7984 */ /* 0x000f280000000800 */
[----:B------:R-:W5:Y:S01]  /*05f0*/  LDS R13, [R0+0x30] ;  /* 0x00003000000d7984 */ /* 0x000f620000000800 */
[----:B-1----:R-:W-:-:S04]  /*0600*/  FADD R4, R4, R5 ;  /* 0x0000000504047221 */ /* 0x002fc80000000000 */
[----:B--2---:R-:W-:-:S04]  /*0610*/  FADD R4, R4, R7 ;  /* 0x0000000704047221 */ /* 0x004fc80000000000 */
[----:B---3--:R-:W-:-:S04]  /*0620*/  FADD R4, R4, R9 ;  /* 0x0000000904047221 */ /* 0x008fc80000000000 */
[----:B----4-:R-:W-:-:S04]  /*0630*/  FADD R4, R4, R11 ;  /* 0x0000000b04047221 */ /* 0x010fc80000000000 */
[----:B-----5:R-:W-:Y:S01]  /*0640*/  FADD R4, R4, R13 ;  /* 0x0000000d04047221 */ /* 0x020fe20000000000 */
[----:B0-----:R-:W-:-:S04]  /*0650*/  IMAD.WIDE R12, R12, 0x4, R2 ;  /* 0x000000040c0c7825 */ /* 0x001fc800078e0202 */
[----:B------:R-:W-:-:S05]  /*0660*/  FMUL R3, R4, 0.75 ;  /* 0x3f40000004037820 */ /* 0x000fca0000400000 */
[----:B------:R-:W-:Y:S01]  /*0670*/  STG.E desc[UR4][R12.64], R3 ;  /* 0x000000030c007986 */ /* 0x000fe2000c101904 */
[----:B------:R-:W-:Y:S05]  /*0680*/  EXIT ;  /* 0x000000000000794d */ /* 0x000fea0003800000 */
.L_x_0:
[----:B------:R-:W-:-:S00]  /*0690*/  BRA `(.L_x_0) ;  /* 0xfffffffc00fc7947 */ /* 0x000fc0000383ffff */
[----:B------:R-:W-:-:S00]  /*06a0*/  NOP ;  /* 0x0000000000007918 */ /* 0x000fc00000000000 */
        /* <DEDUP_REMOVED lines=13> */
.L_x_2:


//--------------------- .text._Z13stencil_naivePfS_i --------------------------
	.section	.text._Z13stencil_naivePfS_i,"ax",@progbits
	.align	128
        .global         _Z13stencil_naivePfS_i
        .type           _Z13stencil_naivePfS_i,@function
        .size           _Z13stencil_naivePfS_i,(.L_x_3 - _Z13stencil_naivePfS_i)
        .other          _Z13stencil_naivePfS_i,@"STO_CUDA_ENTRY STV_DEFAULT"
_Z13stencil_naivePfS_i:
.text._Z13stencil_naivePfS_i:
[----:B------:R-:W-:Y:S01]  /*0000*/  LDC R1, c[0x0][0x37c] ;  /* 0x0000df00ff017b82 */ /* 0x000fe20000000800 */
[----:B------:R-:W0:Y:S07]  /*0010*/  S2R R2, SR_TID.X ;  /* 0x0000000000027919 */ /* 0x000e2e0000002100 */
[----:B------:R-:W0:Y:S01]  /*0020*/  LDC R7, c[0x0][0x360] ;  /* 0x0000d800ff077b82 */ /* 0x000e220000000800 */
[----:B------:R-:W1:Y:S01]  /*0030*/  S2R R4, SR_TID.Y ;  /* 0x0000000000047919 */ /* 0x000e620000002200 */
[----:B------:R-:W2:Y:S06]  /*0040*/  S2R R6, SR_TID.Z ;  /* 0x0000000000067919 */ /* 0x000eac0000002300 */
[----:B------:R-:W1:Y:S08]  /*0050*/  LDC R9, c[0x0][0x364] ;  /* 0x0000d900ff097b82 */ /* 0x000e700000000800 */
[----:B------:R-:W0:Y:S08]  /*0060*/  S2UR UR4, SR_CTAID.X ;  /* 0x00000000000479c3 */ /* 0x000e300000002500 */
[----:B------:R-:W1:Y:S08]  /*0070*/  S2UR UR5, SR_CTAID.Y ;  /* 0x00000000000579c3 */ /* 0x000e700000002600 */
[----:B------:R-:W2:Y:S08]  /*0080*/  S2UR UR6, SR_CTAID.Z ;  /* 0x00000000000679c3 */ /* 0x000eb00000002700 */
[----:B------:R-:W2:Y:S01]  /*0090*/  LDC R5, c[0x0][0x368] ;  /* 0x0000da00ff057b82 */ /* 0x000ea20000000800 */
[----:B0-----:R-:W-:-:S05]  /*00a0*/  IMAD R7, R7, UR4, R2 ;  /* 0x0000000407077c24 */ /* 0x001fca000f8e0202 */
[----:B------:R-:W-:Y:S02]  /*00b0*/  IADD3 R11, PT, PT, R7, 0x1, RZ ;  /* 0x00000001070b7810 */ /* 0x000fe40007ffe0ff */
[----:B------:R-:W0:Y:S01]  /*00c0*/  LDC R0, c[0x0][0x390] ;  /* 0x0000e400ff007b82 */ /* 0x000e220000000800 */
[----:B-1----:R-:W-:-:S05]  /*00d0*/  IMAD R9, R9, UR5, R4 ;  /* 0x0000000509097c24 */ /* 0x002fca000f8e0204 */
[----:B------:R-:W-:Y:S01]  /*00e0*/  IADD3 R4, PT, PT, R9, 0x1, RZ ;  /* 0x0000000109047810 */ /* 0x000fe20007ffe0ff */
[----:B--2---:R-:W-:-:S05]  /*00f0*/  IMAD R5, R5, UR6, R6 ;  /* 0x0000000605057c24 */ /* 0x004fca000f8e0206 */
[----:B------:R-:W-:Y:S02]  /*0100*/  IADD3 R13, PT, PT, R5, 0x1, RZ ;  /* 0x00000001050d7810 */ /* 0x000fe40007ffe0ff */
[----:B0-----:R-:W-:Y:S02]  /*0110*/  IADD3 R2, PT, PT, R0, -0x1, RZ ;  /* 0xffffffff00027810 */ /* 0x001fe40007ffe0ff */
[----:B------:R-:W-:-:S04]  /*0120*/  VIMNMX3 R3, R11, R4, R13, !PT ;  /* 0x000000040b03720f */ /* 0x000fc8000780010d */
[----:B------:R-:W-:-:S13]  /*0130*/  ISETP.GE.AND P0, PT, R3, R2, PT ;  /* 0x000000020300720c */ /* 0x000fda0003f06270 */
[----:B------:R-:W-:Y:S05]  /*0140*/  @P0 EXIT ;  /* 0x000000000000094d */ /* 0x000fea0003800000 */
[----:B------:R-:W0:Y:S01]  /*0150*/  LDC.64 R2, c[0x0][0x388] ;  /* 0x0000e200ff027b82 */ /* 0x000e220000000a00 */
[-C--:B------:R-:W-:Y:S01]  /*0160*/  IMAD R7, R7, R0.reuse, RZ ;  /* 0x0000000007077224 */ /* 0x080fe200078e02ff */
[----:B------:R-:W1:Y:S01]  /*0170*/  LDCU.64 UR4, c[0x0][0x358] ;  /* 0x00006b00ff0477ac */ /* 0x000e620008000a00 */
[-CC-:B------:R-:W-:Y:S02]  /*0180*/  IMAD R15, R4, R0.reuse, R13.reuse ;  /* 0x00000000040f7224 */ /* 0x180fe400078e020d */
[-C--:B------:R-:W-:Y:S01]  /*0190*/  IMAD R8, R9, R0.reuse, R13 ;  /* 0x0000000009087224 */ /* 0x080fe200078e020d */
[----:B------:R-:W-:Y:S01]  /*01a0*/  LEA R6, R0, R7, 0x1 ;  /* 0x0000000700067211 */ /* 0x000fe200078e08ff */
[-C--:B------:R-:W-:Y:S01]  /*01b0*/  IMAD R13, R11, R0.reuse, RZ ;  /* 0x000000000b0d7224 */ /* 0x080fe200078e02ff */
[-C--:B------:R-:W-:Y:S01]  /*01c0*/  IADD3 R10, PT, PT, R15, R0.reuse, RZ ;  /* 0x000000000f0a7210 */ /* 0x080fe20007ffe0ff */
[-CC-:B------:R-:W-:Y:S02]  /*01d0*/  IMAD R7, R7, R0.reuse, R15.reuse ;  /* 0x0000000007077224 */ /* 0x180fe400078e020f */
[----:B------:R-:W-:-:S02]  /*01e0*/  IMAD R9, R6, R0, R15 ;  /* 0x0000000006097224 */ /* 0x000fc400078e020f */
[-C--:B------:R-:W-:Y:S02]  /*01f0*/  IMAD R15, R13, R0.reuse, R8 ;  /* 0x000000000d0f7224 */ /* 0x080fe400078e0208 */
[-C--:B------:R-:W-:Y:S02]  /*0200*/  IMAD R4, R11, R0.reuse, R4 ;  /* 0x000000000b047224 */ /* 0x080fe400078e0204 */
[----:B------:R-:W-:Y:S02]  /*0210*/  IMAD R13, R13, R0, R10 ;  /* 0x000000000d0d7224 */ /* 0x000fe400078e020a */
[----:B0-----:R-:W-:-:S04]  /*0220*/  IMAD.WIDE R6, R7, 0x4, R2 ;  /* 0x0000000407067825 */ /* 0x001fc800078e0202 */
[--C-:B------:R-:W-:Y:S02]  /*0230*/  IMAD.WIDE R8, R9, 0x4, R2.reuse ;  /* 0x0000000409087825 */ /* 0x100fe400078e0202 */
[----:B-1----:R-:W2:Y:S02]  /*0240*/  LDG.E R6, desc[UR4][R6.64] ;  /* 0x0000000406067981 */ /* 0x002ea4000c1e1900 */
[----:B------:R-:W-:Y:S02]  /*0250*/  IMAD.WIDE R10, R15, 0x4, R2 ;  /* 0x000000040f0a7825 */ /* 0x000fe400078e0202 */
[----:B------:R-:W2:Y:S02]  /*0260*/  LDG.E R9, desc[UR4][R8.64] ;  /* 0x0000000408097981 */ /* 0x000ea4000c1e1900 */
[----:B------:R-:W-:Y:S02]  /*0270*/  IMAD R15, R4, R0, R5 ;  /* 0x00000000040f7224 */ /* 0x000fe400078e0205 */
[--C-:B------:R-:W-:Y:S01]  /*0280*/  IMAD.WIDE R4, R13, 0x4, R2.reuse ;  /* 0x000000040d047825 */ /* 0x100fe200078e0202 */
[----:B------:R-:W3:Y:S01]  /*0290*/  LDG.E R11, desc[UR4][R10.64] ;  /* 0x000000040a0b7981 */ /* 0x000ee2000c1e1900 */
[----:B------:R-:W0:Y:S02]  /*02a0*/  LDC.64 R12, c[0x0][0x380] ;  /* 0x0000e000ff0c7b82 */ /* 0x000e240000000a00 */
[----:B------:R-:W-:-:S02]  /*02b0*/  IMAD.WIDE R2, R15, 0x4, R2 ;  /* 0x000000040f027825 */ /* 0x000fc400078e0202 */
[----:B------:R-:W4:Y:S04]  /*02c0*/  LDG.E R5, desc[UR4][R4.64] ;  /* 0x0000000404057981 */ /* 0x000f28000c1e1900 */
[----:B------:R-:W5:Y:S04]  /*02d0*/  LDG.E R17, desc[UR4][R2.64] ;  /* 0x0000000402117981 */ /* 0x000f68000c1e1900 */
[----:B------:R-:W5:Y:S01]  /*02e0*/  LDG.E R19, desc[UR4][R2.64+0x8] ;  /* 0x0000080402137981 */ /* 0x000f62000c1e1900 */
[----:B--2---:R-:W-:-:S04]  /*02f0*/  FADD R6, R6, R9 ;  /* 0x0000000906067221 */ /* 0x004fc80000000000 */
[----:B---3--:R-:W-:-:S04]  /*0300*/  FADD R6, R6, R11 ;  /* 0x0000000b06067221 */ /* 0x008fc80000000000 */
[----:B----4-:R-:W-:-:S04]  /*0310*/  FADD R6, R6, R5 ;  /* 0x0000000506067221 */ /* 0x010fc80000000000 */
[----:B-----5:R-:W-:-:S04]  /*0320*/  FADD R6, R6, R17 ;  /* 0x0000001106067221 */ /* 0x020fc80000000000 */
[----:B------:R-:W-:Y:S01]  /*0330*/  FADD R19, R6, R19 ;  /* 0x0000001306137221 */ /* 0x000fe20000000000 */
[----:B0-----:R-:W-:-:S04]  /*0340*/  IMAD.WIDE R6, R15, 0x4, R12 ;  /* 0x000000040f067825 */ /* 0x001fc800078e020c */
[----:B------:R-:W-:-:S05]  /*0350*/  FMUL R19, R19, 0.75 ;  /* 0x3f40000013137820 */ /* 0x000fca0000400000 */
[----:B------:R-:W-:Y:S01]  /*0360*/  STG.E desc[UR4][R6.64+0x4], R19 ;  /* 0x0000041306007986 */ /* 0x000fe2000c101904 */
[----:B------:R-:W-:Y:S05]  /*0370*/  EXIT ;  /* 0x000000000000794d */ /* 0x000fea0003800000 */
.L_x_1:
        /* <DEDUP_REMOVED lines=16> */
.L_x_3:


//--------------------- .nv.shared._Z13stencil_tiledPfS_i --------------------------
	.section	.nv.shared._Z13stencil_tiledPfS_i,"aw",@nobits
	.sectionflags	@""
	.align	4
.nv.shared._Z13stencil_tiledPfS_i:
	.zero		5024


//--------------------- .nv.shared.reserved.0     --------------------------
	.section	.nv.shared.reserved.0,"aw",@nobits
	.weak		__nv_reservedSMEM_offset_0_alias
	.size		__nv_reservedSMEM_offset_0_alias, 0, 64
	.other		__nv_reservedSMEM_offset_0_alias,@"STO_CUDA_RESERVED_SHARED STV_DEFAULT"
__nv_reservedSMEM_offset_0_alias:
	.zero		0
	.zero		64


//--------------------- .nv.constant0._Z13stencil_tiledPfS_i --------------------------
	.section	.nv.constant0._Z13stencil_tiledPfS_i,"a",@progbits
	.sectionflags	@""
	.align	4
.nv.constant0._Z13stencil_tiledPfS_i:
	.zero		916


//--------------------- .nv.constant0._Z13stencil_naivePfS_i --------------------------
	.section	.nv.constant0._Z13stencil_naivePfS_i,"a",@progbits
	.sectionflags	@""
	.align	4
.nv.constant0._Z13stencil_naivePfS_i:
	.zero		916


//--------------------- SYMBOLS --------------------------

	.type		.nv.reservedSmem.offset0,@object
	.size		.nv.reservedSmem.offset0,0x4
	.type		.nv.reservedSmem.cap,@object
	.size		.nv.reservedSmem.cap,0x4
